	.headerflags	@"EF_CUDA_TEXMODE_UNIFIED EF_CUDA_64BIT_ADDRESS EF_CUDA_ACCELERATORS EF_CUDA_SM90 EF_CUDA_VIRTUAL_SM(EF_CUDA_SM90)"
	.elftype	@"ET_EXEC"


//--------------------- .nv.info                  --------------------------
	.section	.nv.info,"",@"SHT_CUDA_INFO"
	.align	4


	//----- nvinfo : EIATTR_REGCOUNT
	.align		4
        /*0000*/ 	.byte	0x04, 0x2f
        /*0002*/ 	.short	(.L_3 - .L_2)
	.align		4
.L_2:
        /*0004*/ 	.word	index@(triton_poi_fused__native_batch_norm_legit_no_training_relu_0)
        /*0008*/ 	.word	0x00000011


	//----- nvinfo : EIATTR_MIN_STACK_SIZE
	.align		4
.L_3:
        /*000c*/ 	.byte	0x04, 0x12
        /*000e*/ 	.short	(.L_5 - .L_4)
	.align		4
.L_4:
        /*0010*/ 	.word	index@(triton_poi_fused__native_batch_norm_legit_no_training_relu_0)
        /*0014*/ 	.word	0x00000000


	//----- nvinfo : EIATTR_FRAME_SIZE
	.align		4
.L_5:
        /*0018*/ 	.byte	0x04, 0x11
        /*001a*/ 	.short	(.L_7 - .L_6)
	.align		4
.L_6:
        /*001c*/ 	.word	index@(triton_poi_fused__native_batch_norm_legit_no_training_relu_0)
        /*0020*/ 	.word	0x00000000


	//----- nvinfo : EIATTR_MIN_STACK_SIZE
	.align		4
.L_7:
        /*0024*/ 	.byte	0x04, 0x12
        /*0026*/ 	.short	(.L_9 - .L_8)
	.align		4
.L_8:
        /*0028*/ 	.word	index@(triton_poi_fused__native_batch_norm_legit_no_training_relu_0)
        /*002c*/ 	.word	0x00000000
.L_9:


//--------------------- .nv.info.triton_poi_fused__native_batch_norm_legit_no_training_relu_0 --------------------------
	.section	.nv.info.triton_poi_fused__native_batch_norm_legit_no_training_relu_0,"",@"SHT_CUDA_INFO"
	.sectionflags	@""
	.align	4


	//----- nvinfo : EIATTR_CUDA_API_VERSION
	.align		4
        /*0000*/ 	.byte	0x04, 0x37
        /*0002*/ 	.short	(.L_11 - .L_10)
.L_10:
        /*0004*/ 	.word	0x0000007c


	//----- nvinfo : EIATTR_KPARAM_INFO
	.align		4
.L_11:
        /*0008*/ 	.byte	0x04, 0x17
        /*000a*/ 	.short	(.L_13 - .L_12)
.L_12:
        /*000c*/ 	.word	0x00000000
        /*0010*/ 	.short	0x0006
        /*0012*/ 	.short	0x0030
        /*0014*/ 	.byte	0x00, 0xf0, 0x11, 0x00


	//----- nvinfo : EIATTR_KPARAM_INFO
	.align		4
.L_13:
        /*0018*/ 	.byte	0x04, 0x17
        /*001a*/ 	.short	(.L_15 - .L_14)
.L_14:
        /*001c*/ 	.word	0x00000000
        /*0020*/ 	.short	0x0005
        /*0022*/ 	.short	0x0028
        /*0024*/ 	.byte	0x00, 0xf4, 0x21, 0x00


	//----- nvinfo : EIATTR_KPARAM_INFO
	.align		4
.L_15:
        /*0028*/ 	.byte	0x04, 0x17
        /*002a*/ 	.short	(.L_17 - .L_16)
.L_16:
        /*002c*/ 	.word	0x00000000
        /*0030*/ 	.short	0x0004
        /*0032*/ 	.short	0x0020
        /*0034*/ 	.byte	0x00, 0xf4, 0x21, 0x00


	//----- nvinfo : EIATTR_KPARAM_INFO
	.align		4
.L_17:
        /*0038*/ 	.byte	0x04, 0x17
        /*003a*/ 	.short	(.L_19 - .L_18)
.L_18:
        /*003c*/ 	.word	0x00000000
        /*0040*/ 	.short	0x0003
        /*0042*/ 	.short	0x0018
        /*0044*/ 	.byte	0x00, 0xf4, 0x21, 0x00


	//----- nvinfo : EIATTR_KPARAM_INFO
	.align		4
.L_19:
        /*0048*/ 	.byte	0x04, 0x17
        /*004a*/ 	.short	(.L_21 - .L_20)
.L_20:
        /*004c*/ 	.word	0x00000000
        /*0050*/ 	.short	0x0002
        /*0052*/ 	.short	0x0010
        /*0054*/ 	.byte	0x00, 0xf4, 0x21, 0x00


	//----- nvinfo : EIATTR_KPARAM_INFO
	.align		4
.L_21:
        /*0058*/ 	.byte	0x04, 0x17
        /*005a*/ 	.short	(.L_23 - .L_22)
.L_22:
        /*005c*/ 	.word	0x00000000
        /*0060*/ 	.short	0x0001
        /*0062*/ 	.short	0x0008
        /*0064*/ 	.byte	0x00, 0xf4, 0x21, 0x00


	//----- nvinfo : EIATTR_KPARAM_INFO
	.align		4
.L_23:
        /*0068*/ 	.byte	0x04, 0x17
        /*006a*/ 	.short	(.L_25 - .L_24)
.L_24:
        /*006c*/ 	.word	0x00000000
        /*0070*/ 	.short	0x0000
        /*0072*/ 	.short	0x0000
        /*0074*/ 	.byte	0x00, 0xf4, 0x21, 0x00


	//----- nvinfo : EIATTR_SPARSE_MMA_MASK
	.align		4
.L_25:
        /*0078*/ 	.byte	0x03, 0x50
        /*007a*/ 	.short	0x0000


	//----- nvinfo : EIATTR_MAXREG_COUNT
	.align		4
        /*007c*/ 	.byte	0x03, 0x1b
        /*007e*/ 	.short	0x00ff


	//----- nvinfo : EIATTR_EXIT_INSTR_OFFSETS
	.align		4
        /*0080*/ 	.byte	0x04, 0x1c
        /*0082*/ 	.short	(.L_27 - .L_26)


	//   ....[0]....
.L_26:
        /*0084*/ 	.word	0x00000360


	//----- nvinfo : EIATTR_REQNTID
	.align		4
.L_27:
        /*0088*/ 	.byte	0x04, 0x10
        /*008a*/ 	.short	(.L_29 - .L_28)
.L_28:
        /*008c*/ 	.word	0x00000100
        /*0090*/ 	.word	0x00000001
        /*0094*/ 	.word	0x00000001


	//----- nvinfo : EIATTR_CBANK_PARAM_SIZE
	.align		4
.L_29:
        /*0098*/ 	.byte	0x03, 0x19
        /*009a*/ 	.short	0x0034


	//----- nvinfo : EIATTR_PARAM_CBANK
	.align		4
        /*009c*/ 	.byte	0x04, 0x0a
        /*009e*/ 	.short	(.L_31 - .L_30)
	.align		4
.L_30:
        /*00a0*/ 	.word	index@(.nv.constant0.triton_poi_fused__native_batch_norm_legit_no_training_relu_0)
        /*00a4*/ 	.short	0x0210
        /*00a6*/ 	.short	0x0034


	//----- nvinfo : EIATTR_SW_WAR
	.align		4
.L_31:
        /*00a8*/ 	.byte	0x04, 0x36
        /*00aa*/ 	.short	(.L_33 - .L_32)
.L_32:
        /*00ac*/ 	.word	0x00000008
.L_33:


//--------------------- .nv.callgraph             --------------------------
	.section	.nv.callgraph,"",@"SHT_CUDA_CALLGRAPH"
	.align	4
	.sectionentsize	8
	.align		4
        /*0000*/ 	.word	0x00000000
	.align		4
        /*0004*/ 	.word	0xffffffff
	.align		4
        /*0008*/ 	.word	0x00000000
	.align		4
        /*000c*/ 	.word	0xfffffffe
	.align		4
        /*0010*/ 	.word	0x00000000
	.align		4
        /*0014*/ 	.word	0xfffffffd
	.align		4
        /*0018*/ 	.word	0x00000000
	.align		4
        /*001c*/ 	.word	0xfffffffc


//--------------------- .nv.constant4             --------------------------
	.section	.nv.constant4,"a",@progbits
	.align	8
	.align		8
.nv.constant4:
        /*0000*/ 	.dword	_$_str
	.align		8
        /*0008*/ 	.dword	_$_str_$_2


//--------------------- .text.triton_poi_fused__native_batch_norm_legit_no_training_relu_0 --------------------------
	.section	.text.triton_poi_fused__native_batch_norm_legit_no_training_relu_0,"ax",@progbits
	.align	128
        .global         triton_poi_fused__native_batch_norm_legit_no_training_relu_0
        .type           triton_poi_fused__native_batch_norm_legit_no_training_relu_0,@function
        .size           triton_poi_fused__native_batch_norm_legit_no_training_relu_0,(.L_x_1 - triton_poi_fused__native_batch_norm_legit_no_training_relu_0)
        .other          triton_poi_fused__native_batch_norm_legit_no_training_relu_0,@"STO_CUDA_ENTRY STV_DEFAULT"
triton_poi_fused__native_batch_norm_legit_no_training_relu_0:
.text.triton_poi_fused__native_batch_norm_legit_no_training_relu_0:
[----:B------:R-:W-:Y:S01]  /*0000*/  LDC R1, c[0x0][0x28] ;  /* 0x00000a00ff017b82 */ /* 0x000fe20000000800 */
[----:B------:R-:W1:Y:S07]  /*0010*/  S2R R0, SR_TID.X ;  /* 0x0000000000007919 */ /* 0x000e6e0000002100 */
[----:B------:R-:W2:Y:S01]  /*0020*/  LDC.64 R6, c[0x0][0x220] ;  /* 0x00008800ff067b82 */ /* 0x000ea20000000a00 */
[----:B------:R-:W-:Y:S01]  /*0030*/  ULDC.64 UR4, c[0x0][0x208] ;  /* 0x0000820000047ab9 */ /* 0x000fe20000000a00 */
[----:B------:R-:W3:Y:S06]  /*0040*/  S2R R5, SR_CTAID.X ;  /* 0x0000000000057919 */ /* 0x000eec0000002500 */
[----:B------:R-:W4:Y:S08]  /*0050*/  LDC.64 R8, c[0x0][0x228] ;  /* 0x00008a00ff087b82 */ /* 0x000f300000000a00 */
[----:B------:R-:W5:Y:S01]  /*0060*/  LDC.64 R10, c[0x0][0x230] ;  /* 0x00008c00ff0a7b82 */ /* 0x000f620000000a00 */
[----:B-1----:R-:W-:-:S02]  /*0070*/  SHF.L.U32 R0, R0, 0x1, RZ ;  /* 0x0000000100007819 */ /* 0x002fc400000006ff */
[----:B---3--:R-:W-:Y:S02]  /*0080*/  SHF.R.S32.HI R3, RZ, 0x16, R5 ;  /* 0x00000016ff037819 */ /* 0x008fe40000011405 */
[----:B------:R-:W-:Y:S02]  /*0090*/  LOP3.LUT R0, R0, 0x1fe, RZ, 0xc0, !PT ;  /* 0x000001fe00007812 */ /* 0x000fe400078ec0ff */
[----:B------:R-:W-:Y:S02]  /*00a0*/  SGXT R3, R3, 0x1 ;  /* 0x000000010303781a */ /* 0x000fe40000000200 */
[----:B------:R-:W-:-:S04]  /*00b0*/  LEA R0, R5, R0, 0x9 ;  /* 0x0000000005007211 */ /* 0x000fc800078e48ff */
[----:B------:R-:W-:-:S04]  /*00c0*/  LEA.HI R3, R3, R0, RZ, 0xc ;  /* 0x0000000003037211 */ /* 0x000fc800078f60ff */
[----:B------:R-:W-:-:S05]  /*00d0*/  SHF.R.S32.HI R3, RZ, 0xc, R3 ;  /* 0x0000000cff037819 */ /* 0x000fca0000011403 */
[----:B------:R-:W-:-:S05]  /*00e0*/  IMAD.HI R2, R3, 0x2aaaaaab, RZ ;  /* 0x2aaaaaab03027827 */ /* 0x000fca00078e02ff */
[----:B------:R-:W-:-:S04]  /*00f0*/  SHF.R.U32.HI R5, RZ, 0x1f, R2 ;  /* 0x0000001fff057819 */ /* 0x000fc80000011602 */
[----:B------:R-:W-:Y:S02]  /*0100*/  LEA.HI R2, R2, R5, RZ, 0x1a ;  /* 0x0000000502027211 */ /* 0x000fe400078fd0ff */
[----:B------:R-:W1:Y:S03]  /*0110*/  LDC.64 R4, c[0x0][0x218] ;  /* 0x00008600ff047b82 */ /* 0x000e660000000a00 */
[----:B------:R-:W-:-:S04]  /*0120*/  IMAD R13, R2, -0x180, R3 ;  /* 0xfffffe80020d7824 */ /* 0x000fc800078e0203 */
[C---:B--2---:R-:W-:Y:S01]  /*0130*/  IMAD.WIDE R6, R13.reuse, 0x4, R6 ;  /* 0x000000040d067825 */ /* 0x044fe200078e0206 */
[----:B------:R-:W2:Y:S05]  /*0140*/  LDC.64 R2, c[0x0][0x210] ;  /* 0x00008400ff027b82 */ /* 0x000eaa0000000a00 */
[----:B------:R-:W3:Y:S01]  /*0150*/  LDG.E.EL R6, desc[UR4][R6.64] ;  /* 0x0000000406067981 */ /* 0x000ee2000c2e1900 */
[----:B----4-:R-:W-:-:S04]  /*0160*/  IMAD.WIDE R8, R13, 0x4, R8 ;  /* 0x000000040d087825 */ /* 0x010fc800078e0208 */
[C---:B-----5:R-:W-:Y:S02]  /*0170*/  IMAD.WIDE R10, R13.reuse, 0x4, R10 ;  /* 0x000000040d0a7825 */ /* 0x060fe400078e020a */
[----:B------:R-:W4:Y:S02]  /*0180*/  LDG.E.EL R8, desc[UR4][R8.64] ;  /* 0x0000000408087981 */ /* 0x000f24000c2e1900 */
[----:B-1----:R-:W-:Y:S02]  /*0190*/  IMAD.WIDE R4, R13, 0x4, R4 ;  /* 0x000000040d047825 */ /* 0x002fe400078e0204 */
[----:B------:R-:W4:Y:S04]  /*01a0*/  LDG.E.EL R11, desc[UR4][R10.64] ;  /* 0x000000040a0b7981 */ /* 0x000f28000c2e1900 */
[----:B------:R1:W5:Y:S01]  /*01b0*/  LDG.E.EL R12, desc[UR4][R4.64] ;  /* 0x00000004040c7981 */ /* 0x000362000c2e1900 */
[----:B--2---:R-:W-:-:S06]  /*01c0*/  IMAD.WIDE R2, R0, 0x4, R2 ;  /* 0x0000000400027825 */ /* 0x004fcc00078e0202 */
[----:B------:R-:W5:Y:S01]  /*01d0*/  LDG.E.64 R2, desc[UR4][R2.64] ;  /* 0x0000000402027981 */ /* 0x000f62000c1e1b00 */
[----:B------:R-:W-:Y:S01]  /*01e0*/  HFMA2.MMA R14, -RZ, RZ, 1.625, 0 ;  /* 0x3e800000ff0e7435 */ /* 0x000fe200000001ff */
[----:B-1----:R-:W1:Y:S02]  /*01f0*/  LDC.64 R4, c[0x0][0x238] ;  /* 0x00008e00ff047b82 */ /* 0x002e640000000a00 */
[----:B-1----:R-:W-:-:S04]  /*0200*/  IMAD.WIDE R4, R0, 0x4, R4 ;  /* 0x0000000400047825 */ /* 0x002fc800078e0204 */
[----:B---3--:R-:W-:-:S04]  /*0210*/  FADD R6, R6, 0.0010000000474974513054 ;  /* 0x3a83126f06067421 */ /* 0x008fc80000000000 */
[----:B------:R-:W1:Y:S02]  /*0220*/  MUFU.SQRT R7, R6 ;  /* 0x0000000600077308 */ /* 0x000e640000002000 */
[C---:B-1----:R-:W-:Y:S02]  /*0230*/  FSETP.GT.AND P0, PT, R7.reuse, 8.50705917302346158658e+37, PT ;  /* 0x7e8000000700780b */ /* 0x042fe40003f04000 */
[----:B------:R-:W-:-:S11]  /*0240*/  FSETP.GEU.AND P1, PT, R7, 1.175494350822287508e-38, PT ;  /* 0x008000000700780b */ /* 0x000fd60003f2e000 */
[----:B------:R-:W-:-:S04]  /*0250*/  @P0 FMUL R7, R7, 0.25 ;  /* 0x3e80000007070820 */ /* 0x000fc80000400000 */
[----:B------:R-:W-:-:S06]  /*0260*/  @!P1 FMUL R7, R7, 16777216 ;  /* 0x4b80000007079820 */ /* 0x000fcc0000400000 */
[----:B------:R-:W1:Y:S01]  /*0270*/  MUFU.RCP R7, R7 ;  /* 0x0000000700077308 */ /* 0x000e620000001000 */
[----:B------:R-:W-:Y:S01]  /*0280*/  FSEL R14, R14, 1, P0 ;  /* 0x3f8000000e0e7808 */ /* 0x000fe20000000000 */
[----:B-----5:R-:W-:-:S04]  /*0290*/  FADD R2, R2, -R12 ;  /* 0x8000000c02027221 */ /* 0x020fc80000000000 */
[----:B------:R-:W-:Y:S01]  /*02a0*/  @!P1 FMUL R14, R14, 16777216 ;  /* 0x4b8000000e0e9820 */ /* 0x000fe20000400000 */
[----:B------:R-:W-:-:S03]  /*02b0*/  FADD R3, R3, -R12 ;  /* 0x8000000c03037221 */ /* 0x000fc60000000000 */
[----:B-1----:R-:W-:-:S04]  /*02c0*/  FMUL R14, R7, R14 ;  /* 0x0000000e070e7220 */ /* 0x002fc80000400000 */
[-C--:B------:R-:W-:Y:S01]  /*02d0*/  FMUL R2, R2, R14.reuse ;  /* 0x0000000e02027220 */ /* 0x080fe20000400000 */
[----:B------:R-:W-:-:S03]  /*02e0*/  FMUL R14, R3, R14 ;  /* 0x0000000e030e7220 */ /* 0x000fc60000400000 */
[C-C-:B----4-:R-:W-:Y:S01]  /*02f0*/  FFMA R2, R8.reuse, R2, R11.reuse ;  /* 0x0000000208027223 */ /* 0x150fe2000000000b */
[----:B------:R-:W-:-:S04]  /*0300*/  FFMA R14, R8, R14, R11 ;  /* 0x0000000e080e7223 */ /* 0x000fc8000000000b */
[----:B------:R-:W-:Y:S02]  /*0310*/  FSETP.GEU.AND P0, PT, R2, RZ, PT ;  /* 0x000000ff0200720b */ /* 0x000fe40003f0e000 */
[----:B------:R-:W-:Y:S02]  /*0320*/  FSETP.GEU.AND P1, PT, R14, RZ, PT ;  /* 0x000000ff0e00720b */ /* 0x000fe40003f2e000 */
[----:B------:R-:W-:Y:S02]  /*0330*/  FSEL R2, R2, RZ, P0 ;  /* 0x000000ff02027208 */ /* 0x000fe40000000000 */
[----:B------:R-:W-:-:S05]  /*0340*/  FSEL R3, R14, RZ, P1 ;  /* 0x000000ff0e037208 */ /* 0x000fca0000800000 */
[----:B------:R-:W-:Y:S01]  /*0350*/  STG.E.64 desc[UR4][R4.64], R2 ;  /* 0x0000000204007986 */ /* 0x000fe2000c101b04 */
[----:B------:R-:W-:Y:S05]  /*0360*/  EXIT ;  /* 0x000000000000794d */ /* 0x000fea0003800000 */
.L_x_0:
[----:B------:R-:W-:-:S00]  /*0370*/  BRA `(.L_x_0) ;  /* 0xfffffffc00fc7947 */ /* 0x000fc0000383ffff */
[----:B------:R-:W-:-:S00]  /*0380*/  NOP ;  /* 0x0000000000007918 */ /* 0x000fc00000000000 */
[----:B------:R-:W-:-:S00]  /*0390*/  NOP ;  /* 0x0000000000007918 */ /* 0x000fc00000000000 */
[----:B------:R-:W-:-:S00]  /*03a0*/  NOP ;  /* 0x0000000000007918 */ /* 0x000fc00000000000 */
[----:B------:R-:W-:-:S00]  /*03b0*/  NOP ;  /* 0x0000000000007918 */ /* 0x000fc00000000000 */
[----:B------:R-:W-:-:S00]  /*03c0*/  NOP ;  /* 0x0000000000007918 */ /* 0x000fc00000000000 */
[----:B------:R-:W-:-:S00]  /*03d0*/  NOP ;  /* 0x0000000000007918 */ /* 0x000fc00000000000 */
[----:B------:R-:W-:-:S00]  /*03e0*/  NOP ;  /* 0x0000000000007918 */ /* 0x000fc00000000000 */
[----:B------:R-:W-:-:S00]  /*03f0*/  NOP ;  /* 0x0000000000007918 */ /* 0x000fc00000000000 */
.L_x_1:


//--------------------- .nv.global.init           --------------------------
	.section	.nv.global.init,"aw",@progbits
.nv.global.init:
	.type		_$_str,@object
	.size		_$_str,(_$_str_$_2 - _$_str)
_$_str:
        /*0000*/ 	.byte	0x5f, 0x5f, 0x43, 0x55, 0x44, 0x41, 0x5f, 0x46, 0x54, 0x5a, 0x00
	.type		_$_str_$_2,@object
	.size		_$_str_$_2,(.L_1 - _$_str_$_2)
_$_str_$_2:
        /*000b*/ 	.byte	0x5f, 0x5f, 0x43, 0x55, 0x44, 0x41, 0x5f, 0x50, 0x52, 0x45, 0x43, 0x5f, 0x53, 0x51, 0x52, 0x54
        /*001b*/ 	.byte	0x00
.L_1:


//--------------------- .nv.constant0.triton_poi_fused__native_batch_norm_legit_no_training_relu_0 --------------------------
	.section	.nv.constant0.triton_poi_fused__native_batch_norm_legit_no_training_relu_0,"a",@progbits
	.sectionflags	@""
	.align	4
.nv.constant0.triton_poi_fused__native_batch_norm_legit_no_training_relu_0:
	.zero		580
